//
// Generated by NVIDIA NVVM Compiler
//
// Compiler Build ID: CL-36424714
// Cuda compilation tools, release 13.0, V13.0.88
// Based on NVVM 20.0.0
//

.version 9.0
.target sm_100
.address_size 64

	// .globl	GpuConv1DOnDevice
.extern .shared .align 16 .b8 yj[];

.visible .entry GpuConv1DOnDevice(
	.param .u64 GpuConv1DOnDevice_param_0,
	.param .u64 GpuConv1DOnDevice_param_1,
	.param .u64 .ptr .align 1 GpuConv1DOnDevice_param_2,
	.param .u64 .ptr .align 1 GpuConv1DOnDevice_param_3
)
{
	.reg .pred 	%p<10>;
	.reg .b32 	%r<74>;
	.reg .b32 	%f<3>;
	.reg .b64 	%rd<39>;

	ld.param.u64 	%rd18, [GpuConv1DOnDevice_param_0];
	ld.param.u64 	%rd19, [GpuConv1DOnDevice_param_1];
	ld.param.u64 	%rd21, [GpuConv1DOnDevice_param_3];
	cvta.to.global.u64 	%rd1, %rd21;
	mov.u32 	%r23, %ctaid.x;
	mov.u32 	%r1, %ntid.x;
	mov.u32 	%r2, %tid.x;
	mad.lo.s32 	%r24, %r23, %r1, %r2;
	cvt.u64.u32 	%rd2, %r24;
	setp.le.s64 	%p1, %rd18, %rd2;
	@%p1 bra 	$L__BB0_2;
	mov.f32 	%f1, 0f00000000;
	// begin inline asm
	{.reg .f16 low;
  cvt.rn.f16.f32 low, %f1;
  mov.b32 %r72, {low,low};}

	// end inline asm
	ld.global.u64 	%rd22, [%rd1+8];
	mad.lo.s64 	%rd23, %rd2, 12, %rd22;
	ld.u32 	%r66, [%rd23];
	ld.u32 	%r65, [%rd23+4];
	ld.u32 	%r64, [%rd23+8];
$L__BB0_2:
	setp.lt.s64 	%p2, %rd19, 1;
	@%p2 bra 	$L__BB0_15;
	cvt.u64.u32 	%rd3, %r1;
	add.s64 	%rd4, %rd19, -1;
	and.b64  	%rd24, %rd4, -4294967296;
	setp.ne.s64 	%p3, %rd24, 0;
	@%p3 bra 	$L__BB0_5;
	cvt.u32.u64 	%r26, %rd3;
	cvt.u32.u64 	%r27, %rd4;
	div.u32 	%r28, %r27, %r26;
	cvt.u64.u32 	%rd34, %r28;
	bra.uni 	$L__BB0_6;
$L__BB0_5:
	div.u64 	%rd34, %rd4, %rd3;
$L__BB0_6:
	mov.u32 	%r29, yj;
	mad.lo.s32 	%r11, %r2, 12, %r29;
	mov.b64 	%rd36, 0;
	cvt.u64.u32 	%rd26, %r2;
	mov.u64 	%rd35, %rd19;
	mov.u64 	%rd37, %rd36;
$L__BB0_7:
	mad.lo.s64 	%rd11, %rd36, %rd3, %rd26;
	setp.ge.s64 	%p4, %rd11, %rd19;
	@%p4 bra 	$L__BB0_9;
	ld.global.u64 	%rd27, [%rd1];
	mad.lo.s64 	%rd28, %rd11, 12, %rd27;
	ld.u32 	%r31, [%rd28];
	st.shared.u32 	[%r11], %r31;
	ld.u32 	%r32, [%rd28+4];
	st.shared.u32 	[%r11+4], %r32;
	ld.u32 	%r33, [%rd28+8];
	st.shared.u32 	[%r11+8], %r33;
$L__BB0_9:
	setp.le.s64 	%p5, %rd18, %rd2;
	bar.sync 	0;
	@%p5 bra 	$L__BB0_14;
	mov.f32 	%f2, 0f00000000;
	// begin inline asm
	{.reg .f16 low;
  cvt.rn.f16.f32 low, %f2;
  mov.b32 %r34, {low,low};}

	// end inline asm
	setp.le.s64 	%p6, %rd19, %rd37;
	mov.u32 	%r71, %r34;
	@%p6 bra 	$L__BB0_13;
	min.s64 	%rd29, %rd35, %rd3;
	max.s64 	%rd38, %rd29, 1;
	mov.u32 	%r69, %r29;
	mov.u32 	%r71, %r34;
$L__BB0_12:
	ld.shared.u32 	%r37, [%r69];
	// begin inline asm
	{sub.f16x2 %r36,%r37,%r66;
}
	// end inline asm
	// begin inline asm
	{add.f16x2 %r39,%r34,%r36;
}
	// end inline asm
	ld.shared.u32 	%r43, [%r69+4];
	// begin inline asm
	{sub.f16x2 %r42,%r43,%r65;
}
	// end inline asm
	// begin inline asm
	{add.f16x2 %r45,%r39,%r42;
}
	// end inline asm
	ld.shared.u32 	%r49, [%r69+8];
	// begin inline asm
	{sub.f16x2 %r48,%r49,%r64;
}
	// end inline asm
	// begin inline asm
	{add.f16x2 %r51,%r45,%r48;
}
	// end inline asm
	// begin inline asm
	{neg.f16x2 %r54,%r51;
}
	// end inline asm
	// begin inline asm
	{.reg.b16         hl, hu;         
 .reg.b32         h,r,fl,fu,C,nZ; 
  mov.b32         {hl, hu}, %r54;   
  mov.b32         h, %r54;          
  cvt.f32.f16     fl, hl;         
  cvt.f32.f16     fu, hu;         
  mov.b32         C, 0x3fb8aa3bU; 
  mov.b32         nZ, 0x80000000U;
  fma.rn.f32      fl,fl,C,nZ;     
  fma.rn.f32      fu,fu,C,nZ;     
  ex2.approx.ftz.f32  fl, fl;     
  ex2.approx.ftz.f32  fu, fu;     
  cvt.rn.f16.f32      hl, fl;     
  cvt.rn.f16.f32      hu, fu;     
  mov.b32         r, {hl, hu};    
{.reg.b32 spc, ulp, p;
  mov.b32 spc,0X1F791F79U;
  mov.b32 ulp,0x94009400U;
  set.eq.f16x2.f16x2 p,h, spc;
  fma.rn.f16x2 r,p,ulp,r;
}
{.reg.b32 spc, ulp, p;
  mov.b32 spc,0X25CF25CFU;
  mov.b32 ulp,0x94009400U;
  set.eq.f16x2.f16x2 p,h, spc;
  fma.rn.f16x2 r,p,ulp,r;
}
{.reg.b32 spc, ulp, p;
  mov.b32 spc,0XC13BC13BU;
  mov.b32 ulp,0x04000400U;
  set.eq.f16x2.f16x2 p,h, spc;
  fma.rn.f16x2 r,p,ulp,r;
}
{.reg.b32 spc, ulp, p;
  mov.b32 spc,0XC1EFC1EFU;
  mov.b32 ulp,0x02000200U;
  set.eq.f16x2.f16x2 p,h, spc;
  fma.rn.f16x2 r,p,ulp,r;
}
  mov.b32         %r56, r;  
}
	// end inline asm
	// begin inline asm
	{add.f16x2 %r71,%r71,%r56;
}
	// end inline asm
	add.s32 	%r69, %r69, 12;
	add.s64 	%rd38, %rd38, -1;
	setp.ne.s64 	%p7, %rd38, 0;
	@%p7 bra 	$L__BB0_12;
$L__BB0_13:
	// begin inline asm
	{add.f16x2 %r72,%r72,%r71;
}
	// end inline asm
$L__BB0_14:
	bar.sync 	0;
	add.s64 	%rd37, %rd37, %rd3;
	add.s64 	%rd16, %rd36, 1;
	sub.s64 	%rd35, %rd35, %rd3;
	setp.ne.s64 	%p8, %rd36, %rd34;
	mov.u64 	%rd36, %rd16;
	@%p8 bra 	$L__BB0_7;
$L__BB0_15:
	setp.le.s64 	%p9, %rd18, %rd2;
	@%p9 bra 	$L__BB0_17;
	ld.param.u64 	%rd33, [GpuConv1DOnDevice_param_2];
	cvta.to.global.u64 	%rd30, %rd33;
	shl.b64 	%rd31, %rd2, 2;
	add.s64 	%rd32, %rd30, %rd31;
	st.global.u32 	[%rd32], %r72;
$L__BB0_17:
	ret;

}


// ===== COMPILED SASS (sm_100) =====

	.target	sm_100

	.elftype	@"ET_EXEC"


//--------------------- .note.nv.tkinfo           --------------------------
	.section	.note.nv.tkinfo,"",@"SHT_NOTE"
	.sectionflags	@"SHF_NOTE_NV_TKINFO"
	.tkinfo
        /*0018*/ 	.word	0x00000002
        /*0030*/ 	.string	""
        /*0030*/ 	.string	"ptxas"
        /*0030*/ 	.string	"Cuda compilation tools, release 13.0, V13.0.88"
        /*0030*/ 	.string	"Build cuda_13.0.r13.0/compiler.36424714_0"
        /*0030*/ 	.string	"-arch sm_100 -m 64 "



//--------------------- .note.nv.cuinfo           --------------------------
	.section	.note.nv.cuinfo,"",@"SHT_NOTE"
	.sectionflags	@"SHF_NOTE_NV_CUINFO"
        /*0018*/ 	.short	0x0002
        /*001a*/ 	.short	0x0064
        /*001c*/ 	.short	0x0082
	.zero		2


//--------------------- .nv.info                  --------------------------
	.section	.nv.info,"",@"SHT_CUDA_INFO"
	.align	4


	//----- nvinfo : EIATTR_REGCOUNT
	.align		4
        /*0000*/ 	.byte	0x04, 0x2f
        /*0002*/ 	.short	(.L_1 - .L_0)
	.align		4
.L_0:
        /*0004*/ 	.word	index@(GpuConv1DOnDevice)
        /*0008*/ 	.word	0x0000001c


	//----- nvinfo : EIATTR_FRAME_SIZE
	.align		4
.L_1:
        /*000c*/ 	.byte	0x04, 0x11
        /*000e*/ 	.short	(.L_3 - .L_2)
	.align		4
.L_2:
        /*0010*/ 	.word	index@($__internal_0_$__cuda_sm20_div_u64)
        /*0014*/ 	.word	0x00000000


	//----- nvinfo : EIATTR_FRAME_SIZE
	.align		4
.L_3:
        /*0018*/ 	.byte	0x04, 0x11
        /*001a*/ 	.short	(.L_5 - .L_4)
	.align		4
.L_4:
        /*001c*/ 	.word	index@(GpuConv1DOnDevice)
        /*0020*/ 	.word	0x00000000


	//----- nvinfo : EIATTR_MIN_STACK_SIZE
	.align		4
.L_5:
        /*0024*/ 	.byte	0x04, 0x12
        /*0026*/ 	.short	(.L_7 - .L_6)
	.align		4
.L_6:
        /*0028*/ 	.word	index@(GpuConv1DOnDevice)
        /*002c*/ 	.word	0x00000000
.L_7:


//--------------------- .nv.compat                --------------------------
	.section	.nv.compat,"",@"SHT_CUDA_COMPAT_INFO"
	.align	4
        /*0000*/ 	.byte	0x02, 0x09, 0x00, 0x00, 0x02, 0x02, 0x01, 0x00, 0x02, 0x05, 0x05, 0x00, 0x03, 0x07, 0x01, 0x01
        /*0010*/ 	.byte	0x02, 0x03, 0x00, 0x00, 0x02, 0x06, 0x01, 0x00, 0x04, 0x0b, 0x08, 0x00, 0x09, 0x00, 0x00, 0x00
        /*0020*/ 	.byte	0x00, 0x00, 0x00, 0x00


//--------------------- .nv.info.GpuConv1DOnDevice --------------------------
	.section	.nv.info.GpuConv1DOnDevice,"",@"SHT_CUDA_INFO"
	.sectionflags	@""
	.align	4


	//----- nvinfo : EIATTR_CUDA_API_VERSION
	.align		4
        /*0000*/ 	.byte	0x04, 0x37
        /*0002*/ 	.short	(.L_9 - .L_8)
.L_8:
        /*0004*/ 	.word	0x00000082


	//----- nvinfo : EIATTR_KPARAM_INFO
	.align		4
.L_9:
        /*0008*/ 	.byte	0x04, 0x17
        /*000a*/ 	.short	(.L_11 - .L_10)
.L_10:
        /*000c*/ 	.word	0x00000000
        /*0010*/ 	.short	0x0003
        /*0012*/ 	.short	0x0018
        /*0014*/ 	.byte	0x00, 0xf5, 0x21, 0x00


	//----- nvinfo : EIATTR_KPARAM_INFO
	.align		4
.L_11:
        /*0018*/ 	.byte	0x04, 0x17
        /*001a*/ 	.short	(.L_13 - .L_12)
.L_12:
        /*001c*/ 	.word	0x00000000
        /*0020*/ 	.short	0x0002
        /*0022*/ 	.short	0x0010
        /*0024*/ 	.byte	0x00, 0xf5, 0x21, 0x00


	//----- nvinfo : EIATTR_KPARAM_INFO
	.align		4
.L_13:
        /*0028*/ 	.byte	0x04, 0x17
        /*002a*/ 	.short	(.L_15 - .L_14)
.L_14:
        /*002c*/ 	.word	0x00000000
        /*0030*/ 	.short	0x0001
        /*0032*/ 	.short	0x0008
        /*0034*/ 	.byte	0x00, 0xf0, 0x21, 0x00


	//----- nvinfo : EIATTR_KPARAM_INFO
	.align		4
.L_15:
        /*0038*/ 	.byte	0x04, 0x17
        /*003a*/ 	.short	(.L_17 - .L_16)
.L_16:
        /*003c*/ 	.word	0x00000000
        /*0040*/ 	.short	0x0000
        /*0042*/ 	.short	0x0000
        /*0044*/ 	.byte	0x00, 0xf0, 0x21, 0x00


	//----- nvinfo : EIATTR_SPARSE_MMA_MASK
	.align		4
.L_17:
        /*0048*/ 	.byte	0x03, 0x50
        /*004a*/ 	.short	0x0000


	//----- nvinfo : EIATTR_MAXREG_COUNT
	.align		4
        /*004c*/ 	.byte	0x03, 0x1b
        /*004e*/ 	.short	0x00ff


	//----- nvinfo : EIATTR_NUM_BARRIERS
	.align		4
        /*0050*/ 	.byte	0x02, 0x4c
        /*0052*/ 	.byte	0x01
	.zero		1


	//----- nvinfo : EIATTR_MERCURY_ISA_VERSION
	.align		4
        /*0054*/ 	.byte	0x03, 0x5f
        /*0056*/ 	.short	0x0101


	//----- nvinfo : EIATTR_VRC_CTA_INIT_COUNT
	.align		4
        /*0058*/ 	.byte	0x02, 0x4a
	.zero		1
	.zero		1


	//----- nvinfo : EIATTR_EXIT_INSTR_OFFSETS
	.align		4
        /*005c*/ 	.byte	0x04, 0x1c
        /*005e*/ 	.short	(.L_19 - .L_18)


	//   ....[0]....
.L_18:
        /*0060*/ 	.word	0x000008f0


	//   ....[1]....
        /*0064*/ 	.word	0x00000940


	//----- nvinfo : EIATTR_CRS_STACK_SIZE
	.align		4
.L_19:
        /*0068*/ 	.byte	0x04, 0x1e
        /*006a*/ 	.short	(.L_21 - .L_20)
.L_20:
        /*006c*/ 	.word	0x00000000


	//----- nvinfo : EIATTR_CBANK_PARAM_SIZE
	.align		4
.L_21:
        /*0070*/ 	.byte	0x03, 0x19
        /*0072*/ 	.short	0x0020


	//----- nvinfo : EIATTR_PARAM_CBANK
	.align		4
        /*0074*/ 	.byte	0x04, 0x0a
        /*0076*/ 	.short	(.L_23 - .L_22)
	.align		4
.L_22:
        /*0078*/ 	.word	index@(.nv.constant0.GpuConv1DOnDevice)
        /*007c*/ 	.short	0x0380
        /*007e*/ 	.short	0x0020


	//----- nvinfo : EIATTR_SW_WAR
	.align		4
.L_23:
        /*0080*/ 	.byte	0x04, 0x36
        /*0082*/ 	.short	(.L_25 - .L_24)
.L_24:
        /*0084*/ 	.word	0x00000008
.L_25:


//--------------------- .nv.callgraph             --------------------------
	.section	.nv.callgraph,"",@"SHT_CUDA_CALLGRAPH"
	.align	4
	.sectionentsize	8
	.align		4
        /*0000*/ 	.word	0x00000000
	.align		4
        /*0004*/ 	.word	0xffffffff
	.align		4
        /*0008*/ 	.word	0x00000000
	.align		4
        /*000c*/ 	.word	0xfffffffe
	.align		4
        /*0010*/ 	.word	0x00000000
	.align		4
        /*0014*/ 	.word	0xfffffffd
	.align		4
        /*0018*/ 	.word	0x00000000
	.align		4
        /*001c*/ 	.word	0xfffffffc


//--------------------- .text.GpuConv1DOnDevice   --------------------------
	.section	.text.GpuConv1DOnDevice,"ax",@progbits
	.align	128
        .global         GpuConv1DOnDevice
        .type           GpuConv1DOnDevice,@function
        .size           GpuConv1DOnDevice,(.L_x_11 - GpuConv1DOnDevice)
        .other          GpuConv1DOnDevice,@"STO_CUDA_ENTRY STV_DEFAULT"
GpuConv1DOnDevice:
.text.GpuConv1DOnDevice:
[----:B------:R-:W-:Y:S01]  /*0000*/  LDC R1, c[0x0][0x37c] ;  /* 0x0000df00ff017b82 */ /* 0x000fe20000000800 */
[----:B------:R-:W0:Y:S07]  /*0010*/  S2R R13, SR_TID.X ;  /* 0x00000000000d7919 */ /* 0x000e2e0000002100 */
[----:B------:R-:W0:Y:S01]  /*0020*/  S2UR UR4, SR_CTAID.X ;  /* 0x00000000000479c3 */ /* 0x000e220000002500 */
[----:B------:R-:W1:Y:S01]  /*0030*/  LDCU.64 UR6, c[0x0][0x380] ;  /* 0x00007000ff0677ac */ /* 0x000e620008000a00 */
[----:B------:R-:W-:Y:S06]  /*0040*/  BSSY.RECONVERGENT B0, `(.L_x_0) ;  /* 0x0000010000007945 */ /* 0x000fec0003800200 */
[----:B------:R-:W0:Y:S02]  /*0050*/  LDC R14, c[0x0][0x360] ;  /* 0x0000d800ff0e7b82 */ /* 0x000e240000000800 */
[----:B0-----:R-:W-:-:S05]  /*0060*/  IMAD R12, R14, UR4, R13 ;  /* 0x000000040e0c7c24 */ /* 0x001fca000f8e020d */
[----:B-1----:R-:W-:-:S04]  /*0070*/  ISETP.GE.U32.AND P0, PT, R12, UR6, PT ;  /* 0x000000060c007c0c */ /* 0x002fc8000bf06070 */
[----:B------:R-:W-:Y:S01]  /*0080*/  ISETP.GE.AND.EX P0, PT, RZ, UR7, PT, P0 ;  /* 0x00000007ff007c0c */ /* 0x000fe2000bf06300 */
[----:B------:R-:W0:-:S12]  /*0090*/  LDCU.64 UR6, c[0x0][0x358] ;  /* 0x00006b00ff0677ac */ /* 0x000e180008000a00 */
[----:B------:R-:W-:Y:S05]  /*00a0*/  @P0 BRA `(.L_x_1) ;  /* 0x0000000000240947 */ /* 0x000fea0003800000 */
[----:B------:R-:W0:Y:S02]  /*00b0*/  LDC.64 R4, c[0x0][0x398] ;  /* 0x0000e600ff047b82 */ /* 0x000e240000000a00 */
[----:B0-----:R-:W2:Y:S01]  /*00c0*/  LDG.E.64 R2, desc[UR6][R4.64+0x8] ;  /* 0x0000080604027981 */ /* 0x001ea2000c1e1b00 */
[----:B------:R-:W-:Y:S01]  /*00d0*/  UMOV UR4, URZ ;  /* 0x000000ff00047c82 */ /* 0x000fe20008000000 */
[----:B--2---:R-:W-:-:S04]  /*00e0*/  IMAD.WIDE.U32 R2, R12, 0xc, R2 ;  /* 0x0000000c0c027825 */ /* 0x004fc800078e0002 */
[----:B------:R-:W-:-:S05]  /*00f0*/  VIADD R3, R3, UR4 ;  /* 0x0000000403037c36 */ /* 0x000fca0008000000 */
[----:B------:R1:W5:Y:S04]  /*0100*/  LD.E R11, desc[UR6][R2.64] ;  /* 0x00000006020b7980 */ /* 0x000368000c101900 */
[----:B------:R1:W5:Y:S04]  /*0110*/  LD.E R10, desc[UR6][R2.64+0x4] ;  /* 0x00000406020a7980 */ /* 0x000368000c101900 */
[----:B------:R1:W5:Y:S01]  /*0120*/  LD.E R9, desc[UR6][R2.64+0x8] ;  /* 0x0000080602097980 */ /* 0x000362000c101900 */
[----:B------:R-:W-:-:S07]  /*0130*/  IMAD.MOV.U32 R8, RZ, RZ, RZ ;  /* 0x000000ffff087224 */ /* 0x000fce00078e00ff */
.L_x_1:
[----:B0-----:R-:W-:Y:S05]  /*0140*/  BSYNC.RECONVERGENT B0 ;  /* 0x0000000000007941 */ /* 0x001fea0003800200 */
.L_x_0:
[----:B------:R-:W0:Y:S02]  /*0150*/  LDCU.64 UR4, c[0x0][0x388] ;  /* 0x00007100ff0477ac */ /* 0x000e240008000a00 */
[----:B0-----:R-:W-:-:S04]  /*0160*/  UISETP.GE.U32.AND UP0, UPT, UR4, 0x1, UPT ;  /* 0x000000010400788c */ /* 0x001fc8000bf06070 */
[----:B------:R-:W-:-:S09]  /*0170*/  UISETP.GE.AND.EX UP0, UPT, UR5, URZ, UPT, UP0 ;  /* 0x000000ff0500728c */ /* 0x000fd2000bf06300 */
[----:B------:R-:W-:Y:S05]  /*0180*/  BRA.U !UP0, `(.L_x_2) ;  /* 0x0000000508d87547 */ /* 0x000fea000b800000 */
[----:B------:R-:W-:-:S04]  /*0190*/  UIADD3 UR4, UP0, UPT, UR4, -0x1, URZ ;  /* 0xffffffff04047890 */ /* 0x000fc8000ff1e0ff */
[----:B------:R-:W-:-:S04]  /*01a0*/  UIADD3.X UR5, UPT, UPT, UR5, -0x1, URZ, UP0, !UPT ;  /* 0xffffffff05057890 */ /* 0x000fc800087fe4ff */
[----:B------:R-:W-:-:S09]  /*01b0*/  UISETP.NE.U32.AND UP0, UPT, UR5, URZ, UPT ;  /* 0x000000ff0500728c */ /* 0x000fd2000bf05070 */
[----:B------:R-:W-:Y:S05]  /*01c0*/  BRA.U UP0, `(.L_x_3) ;  /* 0x0000000100507547 */ /* 0x000fea000b800000 */
[----:B------:R-:W0:Y:S01]  /*01d0*/  I2F.U32.RP R0, R14 ;  /* 0x0000000e00007306 */ /* 0x000e220000209000 */
[----:B------:R-:W-:-:S07]  /*01e0*/  ISETP.NE.U32.AND P2, PT, R14, RZ, PT ;  /* 0x000000ff0e00720c */ /* 0x000fce0003f45070 */
[----:B0-----:R-:W1:Y:S02]  /*01f0*/  MUFU.RCP R0, R0 ;  /* 0x0000000000007308 */ /* 0x001e640000001000 */
[----:B-1----:R-:W-:-:S06]  /*0200*/  VIADD R2, R0, 0xffffffe ;  /* 0x0ffffffe00027836 */ /* 0x002fcc0000000000 */
[----:B------:R0:W1:Y:S02]  /*0210*/  F2I.FTZ.U32.TRUNC.NTZ R3, R2 ;  /* 0x0000000200037305 */ /* 0x000064000021f000 */
[----:B0-----:R-:W-:Y:S01]  /*0220*/  IMAD.MOV.U32 R2, RZ, RZ, RZ ;  /* 0x000000ffff027224 */ /* 0x001fe200078e00ff */
[----:B-1----:R-:W-:-:S05]  /*0230*/  IADD3 R5, PT, PT, RZ, -R3, RZ ;  /* 0x80000003ff057210 */ /* 0x002fca0007ffe0ff */
[----:B------:R-:W-:-:S04]  /*0240*/  IMAD R5, R5, R14, RZ ;  /* 0x0000000e05057224 */ /* 0x000fc800078e02ff */
[----:B------:R-:W-:-:S04]  /*0250*/  IMAD.HI.U32 R3, R3, R5, R2 ;  /* 0x0000000503037227 */ /* 0x000fc800078e0002 */
[----:B------:R-:W-:Y:S02]  /*0260*/  IMAD.MOV.U32 R5, RZ, RZ, RZ ;  /* 0x000000ffff057224 */ /* 0x000fe400078e00ff */
[----:B------:R-:W-:-:S04]  /*0270*/  IMAD.HI.U32 R4, R3, UR4, RZ ;  /* 0x0000000403047c27 */ /* 0x000fc8000f8e00ff */
[----:B------:R-:W-:-:S04]  /*0280*/  IMAD.MOV R3, RZ, RZ, -R4 ;  /* 0x000000ffff037224 */ /* 0x000fc800078e0a04 */
[----:B------:R-:W-:-:S05]  /*0290*/  IMAD R3, R14, R3, UR4 ;  /* 0x000000040e037e24 */ /* 0x000fca000f8e0203 */
[----:B------:R-:W-:-:S13]  /*02a0*/  ISETP.GE.U32.AND P0, PT, R3, R14, PT ;  /* 0x0000000e0300720c */ /* 0x000fda0003f06070 */
[----:B------:R-:W-:Y:S01]  /*02b0*/  @P0 IMAD.IADD R3, R3, 0x1, -R14 ;  /* 0x0000000103030824 */ /* 0x000fe200078e0a0e */
[----:B------:R-:W-:-:S04]  /*02c0*/  @P0 IADD3 R4, PT, PT, R4, 0x1, RZ ;  /* 0x0000000104040810 */ /* 0x000fc80007ffe0ff */
[----:B------:R-:W-:-:S13]  /*02d0*/  ISETP.GE.U32.AND P1, PT, R3, R14, PT ;  /* 0x0000000e0300720c */ /* 0x000fda0003f26070 */
[----:B------:R-:W-:Y:S01]  /*02e0*/  @P1 VIADD R4, R4, 0x1 ;  /* 0x0000000104041836 */ /* 0x000fe20000000000 */
[----:B------:R-:W-:Y:S01]  /*02f0*/  @!P2 LOP3.LUT R4, RZ, R14, RZ, 0x33, !PT ;  /* 0x0000000eff04a212 */ /* 0x000fe200078e33ff */
[----:B------:R-:W-:Y:S06]  /*0300*/  BRA `(.L_x_4) ;  /* 0x0000000000087947 */ /* 0x000fec0003800000 */
.L_x_3:
[----:B------:R-:W-:-:S07]  /*0310*/  MOV R0, 0x330 ;  /* 0x0000033000007802 */ /* 0x000fce0000000f00 */
[----:B-1---5:R-:W-:Y:S05]  /*0320*/  CALL.REL.NOINC `($__internal_0_$__cuda_sm20_div_u64) ;  /* 0x0000000400887944 */ /* 0x022fea0003c00000 */
.L_x_4:
[----:B------:R-:W0:Y:S01]  /*0330*/  S2R R3, SR_CgaCtaId ;  /* 0x0000000000037919 */ /* 0x000e220000008800 */
[----:B------:R-:W1:Y:S01]  /*0340*/  LDC R20, c[0x0][0x38c] ;  /* 0x0000e300ff147b82 */ /* 0x000e620000000800 */
[----:B------:R-:W2:Y:S01]  /*0350*/  LDCU UR4, c[0x0][0x388] ;  /* 0x00007100ff0477ac */ /* 0x000ea20008000800 */
[----:B------:R-:W-:Y:S02]  /*0360*/  MOV R16, 0x400 ;  /* 0x0000040000107802 */ /* 0x000fe40000000f00 */
[----:B------:R-:W-:Y:S01]  /*0370*/  CS2R R18, SRZ ;  /* 0x0000000000127805 */ /* 0x000fe2000001ff00 */
[----:B------:R-:W-:Y:S01]  /*0380*/  UMOV UR5, URZ ;  /* 0x000000ff00057c82 */ /* 0x000fe20008000000 */
[----:B--2---:R-:W-:Y:S01]  /*0390*/  IMAD.U32 R17, RZ, RZ, UR4 ;  /* 0x00000004ff117e24 */ /* 0x004fe2000f8e00ff */
[----:B------:R-:W-:Y:S01]  /*03a0*/  UMOV UR4, URZ ;  /* 0x000000ff00047c82 */ /* 0x000fe20008000000 */
[----:B0-----:R-:W-:-:S05]  /*03b0*/  LEA R16, R3, R16, 0x18 ;  /* 0x0000001003107211 */ /* 0x001fca00078ec0ff */
[----:B------:R-:W-:-:S07]  /*03c0*/  IMAD R15, R13, 0xc, R16 ;  /* 0x0000000c0d0f7824 */ /* 0x000fce00078e0210 */
.L_x_9:
[----:B------:R-:W0:Y:S01]  /*03d0*/  LDCU.64 UR8, c[0x0][0x388] ;  /* 0x00007100ff0877ac */ /* 0x000e220008000a00 */
[----:B------:R-:W-:Y:S01]  /*03e0*/  MOV R2, R13 ;  /* 0x0000000d00027202 */ /* 0x000fe20000000f00 */
[----:B------:R-:W-:Y:S02]  /*03f0*/  IMAD.MOV.U32 R3, RZ, RZ, RZ ;  /* 0x000000ffff037224 */ /* 0x000fe400078e00ff */
[C---:B------:R-:W-:Y:S01]  /*0400*/  IMAD R7, R14.reuse, UR5, RZ ;  /* 0x000000050e077c24 */ /* 0x040fe2000f8e02ff */
[----:B------:R-:W2:Y:S01]  /*0410*/  LDCU.64 UR10, c[0x0][0x380] ;  /* 0x00007000ff0a77ac */ /* 0x000ea20008000a00 */
[----:B------:R-:W-:-:S04]  /*0420*/  IMAD.WIDE.U32 R2, R14, UR4, R2 ;  /* 0x000000040e027c25 */ /* 0x000fc8000f8e0002 */
[----:B------:R-:W-:Y:S01]  /*0430*/  IMAD.IADD R21, R3, 0x1, R7 ;  /* 0x0000000103157824 */ /* 0x000fe200078e0207 */
[----:B0-----:R-:W-:-:S04]  /*0440*/  ISETP.GE.U32.AND P0, PT, R2, UR8, PT ;  /* 0x0000000802007c0c */ /* 0x001fc8000bf06070 */
[----:B------:R-:W-:-:S13]  /*0450*/  ISETP.GE.AND.EX P0, PT, R21, UR9, PT, P0 ;  /* 0x0000000915007c0c */ /* 0x000fda000bf06300 */
[----:B------:R-:W0:Y:S02]  /*0460*/  @!P0 LDC.64 R6, c[0x0][0x398] ;  /* 0x0000e600ff068b82 */ /* 0x000e240000000a00 */
[----:B0-----:R-:W3:Y:S01]  /*0470*/  @!P0 LDG.E.64 R6, desc[UR6][R6.64] ;  /* 0x0000000606068981 */ /* 0x001ee2000c1e1b00 */
[----:B------:R-:W-:Y:S02]  /*0480*/  @!P0 IMAD R21, R21, 0xc, RZ ;  /* 0x0000000c15158824 */ /* 0x000fe400078e02ff */
[----:B---3--:R-:W-:-:S04]  /*0490*/  @!P0 IMAD.WIDE.U32 R2, R2, 0xc, R6 ;  /* 0x0000000c02028825 */ /* 0x008fc800078e0006 */
[----:B------:R-:W-:-:S05]  /*04a0*/  @!P0 IMAD.IADD R3, R3, 0x1, R21 ;  /* 0x0000000103038824 */ /* 0x000fca00078e0215 */
[----:B------:R-:W3:Y:S04]  /*04b0*/  @!P0 LD.E R0, desc[UR6][R2.64] ;  /* 0x0000000602008980 */ /* 0x000ee8000c101900 */
[----:B---3--:R0:W-:Y:S04]  /*04c0*/  @!P0 STS [R15], R0 ;  /* 0x000000000f008388 */ /* 0x0081e80000000800 */
[----:B------:R-:W3:Y:S04]  /*04d0*/  @!P0 LD.E R22, desc[UR6][R2.64+0x4] ;  /* 0x0000040602168980 */ /* 0x000ee8000c101900 */
[----:B---3--:R0:W-:Y:S04]  /*04e0*/  @!P0 STS [R15+0x4], R22 ;  /* 0x000004160f008388 */ /* 0x0081e80000000800 */
[----:B------:R-:W3:Y:S01]  /*04f0*/  @!P0 LD.E R24, desc[UR6][R2.64+0x8] ;  /* 0x0000080602188980 */ /* 0x000ee2000c101900 */
[----:B------:R-:W-:Y:S01]  /*0500*/  ISETP.NE.U32.AND P1, PT, R4, UR4, PT ;  /* 0x0000000404007c0c */ /* 0x000fe2000bf25070 */
[----:B------:R-:W-:Y:S01]  /*0510*/  UIADD3 UR4, UP0, UPT, UR4, 0x1, URZ ;  /* 0x0000000104047890 */ /* 0x000fe2000ff1e0ff */
[----:B------:R-:W-:Y:S02]  /*0520*/  BSSY.RECONVERGENT B0, `(.L_x_5) ;  /* 0x0000036000007945 */ /* 0x000fe40003800200 */
[----:B------:R-:W-:Y:S01]  /*0530*/  ISETP.NE.AND.EX P1, PT, R5, UR5, PT, P1 ;  /* 0x0000000505007c0c */ /* 0x000fe2000bf25310 */
[----:B------:R-:W-:Y:S01]  /*0540*/  UIADD3.X UR5, UPT, UPT, URZ, UR5, URZ, UP0, !UPT ;  /* 0x00000005ff057290 */ /* 0x000fe200087fe4ff */
[----:B---3--:R0:W-:Y:S01]  /*0550*/  @!P0 STS [R15+0x8], R24 ;  /* 0x000008180f008388 */ /* 0x0081e20000000800 */
[----:B------:R-:W-:Y:S01]  /*0560*/  BAR.SYNC.DEFER_BLOCKING 0x0 ;  /* 0x0000000000007b1d */ /* 0x000fe20000010000 */
[----:B--2---:R-:W-:-:S04]  /*0570*/  ISETP.GE.U32.AND P0, PT, R12, UR10, PT ;  /* 0x0000000a0c007c0c */ /* 0x004fc8000bf06070 */
[----:B------:R-:W-:-:S13]  /*0580*/  ISETP.GE.AND.EX P0, PT, RZ, UR11, PT, P0 ;  /* 0x0000000bff007c0c */ /* 0x000fda000bf06300 */
[----:B0-----:R-:W-:Y:S05]  /*0590*/  @P0 BRA `(.L_x_6) ;  /* 0x0000000000b80947 */ /* 0x001fea0003800000 */
[----:B------:R-:W-:Y:S01]  /*05a0*/  ISETP.GE.U32.AND P2, PT, R19, UR8, PT ;  /* 0x0000000813007c0c */ /* 0x000fe2000bf46070 */
[----:B------:R-:W-:-:S03]  /*05b0*/  HFMA2 R21, -RZ, RZ, 0, 0 ;  /* 0x00000000ff157431 */ /* 0x000fc600000001ff */
[----:B------:R-:W-:-:S13]  /*05c0*/  ISETP.GE.AND.EX P2, PT, R18, UR9, PT, P2 ;  /* 0x0000000912007c0c */ /* 0x000fda000bf46320 */
[----:B------:R-:W-:Y:S05]  /*05d0*/  @P2 BRA `(.L_x_7) ;  /* 0x0000000000a42947 */ /* 0x000fea0003800000 */
[----:B------:R-:W-:Y:S01]  /*05e0*/  ISETP.LT.U32.AND P2, PT, R17, R14, PT ;  /* 0x0000000e1100720c */ /* 0x000fe20003f41070 */
[----:B------:R-:W-:Y:S02]  /*05f0*/  IMAD.MOV.U32 R6, RZ, RZ, R16 ;  /* 0x000000ffff067224 */ /* 0x000fe400078e0010 */
[----:B------:R-:W-:Y:S01]  /*0600*/  IMAD.MOV.U32 R21, RZ, RZ, RZ ;  /* 0x000000ffff157224 */ /* 0x000fe200078e00ff */
[----:B-1----:R-:W-:-:S04]  /*0610*/  ISETP.LT.AND.EX P2, PT, R20, RZ, PT, P2 ;  /* 0x000000ff1400720c */ /* 0x002fc80003f41320 */
[----:B------:R-:W-:Y:S02]  /*0620*/  SEL R7, R17, R14, P2 ;  /* 0x0000000e11077207 */ /* 0x000fe40001000000 */
[----:B------:R-:W-:Y:S02]  /*0630*/  SEL R3, R20, RZ, P2 ;  /* 0x000000ff14037207 */ /* 0x000fe40001000000 */
[----:B------:R-:W-:-:S04]  /*0640*/  ISETP.GT.U32.AND P2, PT, R7, 0x1, PT ;  /* 0x000000010700780c */ /* 0x000fc80003f44070 */
[----:B------:R-:W-:-:S04]  /*0650*/  ISETP.GT.AND.EX P2, PT, R3, RZ, PT, P2 ;  /* 0x000000ff0300720c */ /* 0x000fc80003f44320 */
[----:B------:R-:W-:Y:S02]  /*0660*/  SEL R7, R7, 0x1, P2 ;  /* 0x0000000107077807 */ /* 0x000fe40001000000 */
[----:B------:R-:W-:-:S07]  /*0670*/  SEL R3, R3, RZ, P2 ;  /* 0x000000ff03037207 */ /* 0x000fce0001000000 */
.L_x_8:
[----:B------:R-:W0:Y:S01]  /*0680*/  LDS R23, [R6+0x4] ;  /* 0x0000040006177984 */ /* 0x000e220000000800 */
[----:B------:R-:W-:-:S03]  /*0690*/  IADD3 R7, P2, PT, R7, -0x1, RZ ;  /* 0xffffffff07077810 */ /* 0x000fc60007f5e0ff */
[----:B------:R-:W1:Y:S01]  /*06a0*/  LDS R0, [R6] ;  /* 0x0000000006007984 */ /* 0x000e620000000800 */
[----:B------:R-:W-:Y:S02]  /*06b0*/  IADD3.X R3, PT, PT, R3, -0x1, RZ, P2, !PT ;  /* 0xffffffff03037810 */ /* 0x000fe400017fe4ff */
[----:B------:R-:W-:Y:S01]  /*06c0*/  ISETP.NE.U32.AND P2, PT, R7, RZ, PT ;  /* 0x000000ff0700720c */ /* 0x000fe20003f45070 */
[----:B------:R2:W3:Y:S03]  /*06d0*/  LDS R2, [R6+0x8] ;  /* 0x0000080006027984 */ /* 0x0004e60000000800 */
[----:B------:R-:W-:Y:S01]  /*06e0*/  ISETP.NE.AND.EX P2, PT, R3, RZ, PT, P2 ;  /* 0x000000ff0300720c */ /* 0x000fe20003f45320 */
[----:B--2---:R-:W-:Y:S02]  /*06f0*/  VIADD R6, R6, 0xc ;  /* 0x0000000c06067836 */ /* 0x004fe40000000000 */
[----:B0----5:R-:W-:-:S02]  /*0700*/  HFMA2 R23, R23, 1, 1, -R10 ;  /* 0x3c003c0017177831 */ /* 0x021fc4000010000a */
[----:B-1----:R-:W-:-:S04]  /*0710*/  HADD2 R0, R0, -R11 ;  /* 0x8000000b00007230 */ /* 0x002fc80000000000 */
[----:B------:R-:W-:Y:S02]  /*0720*/  HADD2 R0, R0, RZ.H0_H0 ;  /* 0x200000ff00007230 */ /* 0x000fe40000000000 */
[----:B---3--:R-:W-:Y:S02]  /*0730*/  HFMA2 R22, R2, 1, 1, -R9 ;  /* 0x3c003c0002167831 */ /* 0x008fe40000100009 */
[----:B------:R-:W-:-:S04]  /*0740*/  HADD2 R0, R0, R23 ;  /* 0x0000001700007230 */ /* 0x000fc80000000000 */
[----:B------:R-:W-:-:S05]  /*0750*/  HFMA2 R22, R0, 1, 1, R22 ;  /* 0x3c003c0000167831 */ /* 0x000fca0000000016 */
[--C-:B------:R-:W-:Y:S01]  /*0760*/  HADD2.F32 R0, -RZ, -R22.reuse.H0_H0 ;  /* 0xa0000016ff007230 */ /* 0x100fe20000004100 */
[----:B------:R-:W-:Y:S01]  /*0770*/  HSET2.BF.EQ.AND R24, -R22, 0.007297515869140625, 0.007297515869140625, PT ;  /* 0x1f791f7916187433 */ /* 0x000fe20003802180 */
[----:B------:R-:W-:-:S03]  /*0780*/  HADD2.F32 R2, -RZ, -R22.H1_H1 ;  /* 0xb0000016ff027230 */ /* 0x000fc60000004100 */
[----:B------:R-:W-:Y:S02]  /*0790*/  FFMA R0, R0, 1.4426950216293334961, -RZ ;  /* 0x3fb8aa3b00007823 */ /* 0x000fe400000008ff */
[----:B------:R-:W-:-:S04]  /*07a0*/  FFMA R2, R2, 1.4426950216293334961, -RZ ;  /* 0x3fb8aa3b02027823 */ /* 0x000fc800000008ff */
[----:B------:R-:W-:Y:S08]  /*07b0*/  MUFU.EX2 R0, R0 ;  /* 0x0000000000007308 */ /* 0x000ff00000000800 */
[----:B------:R-:W0:Y:S02]  /*07c0*/  MUFU.EX2 R23, R2 ;  /* 0x0000000200177308 */ /* 0x000e240000000800 */
[----:B0-----:R-:W-:-:S02]  /*07d0*/  F2FP.F16.F32.PACK_AB R25, R23, R0 ;  /* 0x000000001719723e */ /* 0x001fc400000000ff */
[----:B------:R-:W-:-:S03]  /*07e0*/  HSET2.BF.EQ.AND R23, -R22, 0.0226898193359375, 0.0226898193359375, PT ;  /* 0x25cf25cf16177433 */ /* 0x000fc60003802180 */
[----:B------:R-:W-:Y:S01]  /*07f0*/  HFMA2 R24, R24, -0.0009765625, -0.0009765625, R25 ;  /* 0x9400940018187831 */ /* 0x000fe20000000019 */
[C---:B------:R-:W-:Y:S02]  /*0800*/  HSET2.BF.EQ.AND R25, -R22.reuse, -2.615234375, -2.615234375, PT ;  /* 0xc13bc13b16197433 */ /* 0x040fe40003802180 */
[----:B------:R-:W-:Y:S01]  /*0810*/  HSET2.BF.EQ.AND R22, -R22, -2.966796875, -2.966796875, PT ;  /* 0xc1efc1ef16167433 */ /* 0x000fe20003802180 */
[----:B------:R-:W-:-:S04]  /*0820*/  HFMA2 R23, R23, -0.0009765625, -0.0009765625, R24 ;  /* 0x9400940017177831 */ /* 0x000fc80000000018 */
[----:B------:R-:W-:-:S04]  /*0830*/  HFMA2 R23, R25, 6.103515625e-05, 6.103515625e-05, R23 ;  /* 0x0400040019177831 */ /* 0x000fc80000000017 */
[----:B------:R-:W-:-:S04]  /*0840*/  HFMA2 R22, R22, 3.0517578125e-05, 3.0517578125e-05, R23 ;  /* 0x0200020016167831 */ /* 0x000fc80000000017 */
[----:B------:R-:W-:Y:S01]  /*0850*/  HFMA2 R21, R21, 1, 1, R22 ;  /* 0x3c003c0015157831 */ /* 0x000fe20000000016 */
[----:B------:R-:W-:Y:S06]  /*0860*/  @P2 BRA `(.L_x_8) ;  /* 0xfffffffc00842947 */ /* 0x000fec000383ffff */
.L_x_7:
[----:B------:R-:W-:-:S07]  /*0870*/  HADD2 R8, R8, R21 ;  /* 0x0000001508087230 */ /* 0x000fce0000000000 */
.L_x_6:
[----:B------:R-:W-:Y:S05]  /*0880*/  BSYNC.RECONVERGENT B0 ;  /* 0x0000000000007941 */ /* 0x000fea0003800200 */
.L_x_5:
[----:B------:R-:W-:Y:S01]  /*0890*/  BAR.SYNC.DEFER_BLOCKING 0x0 ;  /* 0x0000000000007b1d */ /* 0x000fe20000010000 */
[C---:B------:R-:W-:Y:S02]  /*08a0*/  IADD3 R19, P2, PT, R14.reuse, R19, RZ ;  /* 0x000000130e137210 */ /* 0x040fe40007f5e0ff */
[----:B------:R-:W-:Y:S02]  /*08b0*/  IADD3 R17, P3, PT, -R14, R17, RZ ;  /* 0x000000110e117210 */ /* 0x000fe40007f7e1ff */
[----:B------:R-:W-:Y:S02]  /*08c0*/  IADD3.X R18, PT, PT, RZ, R18, RZ, P2, !PT ;  /* 0x00000012ff127210 */ /* 0x000fe400017fe4ff */
[----:B-1----:R-:W-:Y:S01]  /*08d0*/  IADD3.X R20, PT, PT, R20, -0x1, RZ, P3, !PT ;  /* 0xffffffff14147810 */ /* 0x002fe20001ffe4ff */
[----:B------:R-:W-:Y:S08]  /*08e0*/  @P1 BRA `(.L_x_9) ;  /* 0xfffffff800b81947 */ /* 0x000ff0000383ffff */
.L_x_2:
[----:B------:R-:W-:Y:S05]  /*08f0*/  @P0 EXIT ;  /* 0x000000000000094d */ /* 0x000fea0003800000 */
[----:B------:R-:W1:Y:S02]  /*0900*/  LDCU.64 UR4, c[0x0][0x390] ;  /* 0x00007200ff0477ac */ /* 0x000e640008000a00 */
[----:B-1----:R-:W-:-:S04]  /*0910*/  LEA R2, P0, R12, UR4, 0x2 ;  /* 0x000000040c027c11 */ /* 0x002fc8000f8010ff */
[----:B------:R-:W-:-:S05]  /*0920*/  LEA.HI.X R3, R12, UR5, RZ, 0x2, P0 ;  /* 0x000000050c037c11 */ /* 0x000fca00080f14ff */
[----:B------:R-:W-:Y:S01]  /*0930*/  STG.E desc[UR6][R2.64], R8 ;  /* 0x0000000802007986 */ /* 0x000fe2000c101906 */
[----:B------:R-:W-:Y:S05]  /*0940*/  EXIT ;  /* 0x000000000000794d */ /* 0x000fea0003800000 */
        .weak           $__internal_0_$__cuda_sm20_div_u64
        .type           $__internal_0_$__cuda_sm20_div_u64,@function
        .size           $__internal_0_$__cuda_sm20_div_u64,(.L_x_11 - $__internal_0_$__cuda_sm20_div_u64)
$__internal_0_$__cuda_sm20_div_u64:
[----:B------:R-:W-:-:S04]  /*0950*/  IMAD.MOV.U32 R15, RZ, RZ, RZ ;  /* 0x000000ffff0f7224 */ /* 0x000fc800078e00ff */
[----:B------:R-:W0:Y:S08]  /*0960*/  I2F.U64.RP R6, R14 ;  /* 0x0000000e00067312 */ /* 0x000e300000309000 */
[----:B0-----:R-:W0:Y:S02]  /*0970*/  MUFU.RCP R6, R6 ;  /* 0x0000000600067308 */ /* 0x001e240000001000 */
[----:B0-----:R-:W-:-:S06]  /*0980*/  VIADD R2, R6, 0x1ffffffe ;  /* 0x1ffffffe06027836 */ /* 0x001fcc0000000000 */
[----:B------:R-:W0:Y:S02]  /*0990*/  F2I.U64.TRUNC R2, R2 ;  /* 0x0000000200027311 */ /* 0x000e24000020d800 */
[----:B0-----:R-:W-:-:S04]  /*09a0*/  IMAD.WIDE.U32 R4, R2, R14, RZ ;  /* 0x0000000e02047225 */ /* 0x001fc800078e00ff */
[----:B------:R-:W-:Y:S01]  /*09b0*/  IMAD R5, R3, R14, R5 ;  /* 0x0000000e03057224 */ /* 0x000fe200078e0205 */
[----:B------:R-:W-:-:S05]  /*09c0*/  IADD3 R7, P0, PT, RZ, -R4, RZ ;  /* 0x80000004ff077210 */ /* 0x000fca0007f1e0ff */
[----:B------:R-:W-:-:S04]  /*09d0*/  IMAD.HI.U32 R4, R2, R7, RZ ;  /* 0x0000000702047227 */ /* 0x000fc800078e00ff */
[----:B------:R-:W-:Y:S01]  /*09e0*/  IMAD.X R17, RZ, RZ, ~R5, P0 ;  /* 0x000000ffff117224 */ /* 0x000fe200000e0e05 */
[----:B------:R-:W-:-:S03]  /*09f0*/  MOV R5, R2 ;  /* 0x0000000200057202 */ /* 0x000fc60000000f00 */
[-C--:B------:R-:W-:Y:S02]  /*0a00*/  IMAD R15, R3, R17.reuse, RZ ;  /* 0x00000011030f7224 */ /* 0x080fe400078e02ff */
[----:B------:R-:W-:-:S04]  /*0a10*/  IMAD.WIDE.U32 R4, P0, R2, R17, R4 ;  /* 0x0000001102047225 */ /* 0x000fc80007800004 */
[----:B------:R-:W-:-:S04]  /*0a20*/  IMAD.HI.U32 R17, R3, R17, RZ ;  /* 0x0000001103117227 */ /* 0x000fc800078e00ff */
[----:B------:R-:W-:-:S05]  /*0a30*/  IMAD.HI.U32 R4, P1, R3, R7, R4 ;  /* 0x0000000703047227 */ /* 0x000fca0007820004 */
[----:B------:R-:W-:Y:S01]  /*0a40*/  IADD3 R5, P2, PT, R15, R4, RZ ;  /* 0x000000040f057210 */ /* 0x000fe20007f5e0ff */
[----:B------:R-:W-:-:S04]  /*0a50*/  IMAD.X R4, R17, 0x1, R3, P0 ;  /* 0x0000000111047824 */ /* 0x000fc800000e0603 */
[----:B------:R-:W-:Y:S01]  /*0a60*/  IMAD.WIDE.U32 R2, R5, R14, RZ ;  /* 0x0000000e05027225 */ /* 0x000fe200078e00ff */
[----:B------:R-:W-:Y:S02]  /*0a70*/  IADD3.X R7, PT, PT, RZ, RZ, R4, P2, P1 ;  /* 0x000000ffff077210 */ /* 0x000fe400017e2404 */
[----:B------:R-:W-:-:S03]  /*0a80*/  IADD3 R15, P0, PT, RZ, -R2, RZ ;  /* 0x80000002ff0f7210 */ /* 0x000fc60007f1e0ff */
[----:B------:R-:W-:Y:S02]  /*0a90*/  IMAD R2, R7, R14, R3 ;  /* 0x0000000e07027224 */ /* 0x000fe400078e0203 */
[----:B------:R-:W-:Y:S02]  /*0aa0*/  IMAD.MOV.U32 R3, RZ, RZ, RZ ;  /* 0x000000ffff037224 */ /* 0x000fe400078e00ff */
[----:B------:R-:W-:-:S04]  /*0ab0*/  IMAD.HI.U32 R4, R5, R15, RZ ;  /* 0x0000000f05047227 */ /* 0x000fc800078e00ff */
[----:B------:R-:W-:-:S04]  /*0ac0*/  IMAD.X R2, RZ, RZ, ~R2, P0 ;  /* 0x000000ffff027224 */ /* 0x000fc800000e0e02 */
[----:B------:R-:W-:-:S04]  /*0ad0*/  IMAD.WIDE.U32 R4, P0, R5, R2, R4 ;  /* 0x0000000205047225 */ /* 0x000fc80007800004 */
[C---:B------:R-:W-:Y:S02]  /*0ae0*/  IMAD R6, R7.reuse, R2, RZ ;  /* 0x0000000207067224 */ /* 0x040fe400078e02ff */
[----:B------:R-:W-:-:S04]  /*0af0*/  IMAD.HI.U32 R5, P1, R7, R15, R4 ;  /* 0x0000000f07057227 */ /* 0x000fc80007820004 */
[----:B------:R-:W-:Y:S01]  /*0b00*/  IMAD.HI.U32 R2, R7, R2, RZ ;  /* 0x0000000207027227 */ /* 0x000fe200078e00ff */
[----:B------:R-:W-:-:S04]  /*0b10*/  IADD3 R5, P2, PT, R6, R5, RZ ;  /* 0x0000000506057210 */ /* 0x000fc80007f5e0ff */
[----:B------:R-:W-:Y:S01]  /*0b20*/  IADD3.X R7, PT, PT, R2, R7, RZ, P0, !PT ;  /* 0x0000000702077210 */ /* 0x000fe200007fe4ff */
[----:B------:R-:W-:-:S03]  /*0b30*/  IMAD.HI.U32 R2, R5, UR4, RZ ;  /* 0x0000000405027c27 */ /* 0x000fc6000f8e00ff */
[----:B------:R-:W-:Y:S01]  /*0b40*/  IADD3.X R7, PT, PT, RZ, RZ, R7, P2, P1 ;  /* 0x000000ffff077210 */ /* 0x000fe200017e2407 */
[----:B------:R-:W-:-:S04]  /*0b50*/  IMAD.WIDE.U32 R2, R5, UR5, R2 ;  /* 0x0000000505027c25 */ /* 0x000fc8000f8e0002 */
[C---:B------:R-:W-:Y:S02]  /*0b60*/  IMAD R5, R7.reuse, UR5, RZ ;  /* 0x0000000507057c24 */ /* 0x040fe4000f8e02ff */
[----:B------:R-:W-:-:S04]  /*0b70*/  IMAD.HI.U32 R2, P0, R7, UR4, R2 ;  /* 0x0000000407027c27 */ /* 0x000fc8000f800002 */
[----:B------:R-:W-:Y:S01]  /*0b80*/  IMAD.HI.U32 R7, R7, UR5, RZ ;  /* 0x0000000507077c27 */ /* 0x000fe2000f8e00ff */
[----:B------:R-:W-:-:S03]  /*0b90*/  IADD3 R5, P1, PT, R5, R2, RZ ;  /* 0x0000000205057210 */ /* 0x000fc60007f3e0ff */
[----:B------:R-:W-:-:S05]  /*0ba0*/  IMAD.X R2, RZ, RZ, R7, P0 ;  /* 0x000000ffff027224 */ /* 0x000fca00000e0607 */
[----:B------:R-:W-:Y:S01]  /*0bb0*/  IADD3.X R7, PT, PT, RZ, R2, RZ, P1, !PT ;  /* 0x00000002ff077210 */ /* 0x000fe20000ffe4ff */
[----:B------:R-:W-:-:S04]  /*0bc0*/  IMAD.WIDE.U32 R2, R5, R14, RZ ;  /* 0x0000000e05027225 */ /* 0x000fc800078e00ff */
[-C--:B------:R-:W-:Y:S01]  /*0bd0*/  IMAD R3, R7, R14.reuse, R3 ;  /* 0x0000000e07037224 */ /* 0x080fe200078e0203 */
[----:B------:R-:W-:Y:S02]  /*0be0*/  IADD3 R17, P0, PT, -R2, UR4, RZ ;  /* 0x0000000402117c10 */ /* 0x000fe4000ff1e1ff */
[----:B------:R-:W-:Y:S02]  /*0bf0*/  IADD3 R2, P2, PT, R5, 0x1, RZ ;  /* 0x0000000105027810 */ /* 0x000fe40007f5e0ff */
[----:B------:R-:W-:Y:S02]  /*0c00*/  IADD3.X R19, PT, PT, ~R3, UR5, RZ, P0, !PT ;  /* 0x0000000503137c10 */ /* 0x000fe400087fe5ff */
[----:B------:R-:W-:Y:S01]  /*0c10*/  ISETP.GE.U32.AND P0, PT, R17, R14, PT ;  /* 0x0000000e1100720c */ /* 0x000fe20003f06070 */
[----:B------:R-:W-:Y:S01]  /*0c20*/  IMAD.X R4, RZ, RZ, R7, P2 ;  /* 0x000000ffff047224 */ /* 0x000fe200010e0607 */
[----:B------:R-:W-:Y:S02]  /*0c30*/  IADD3 R15, P1, PT, -R14, R17, RZ ;  /* 0x000000110e0f7210 */ /* 0x000fe40007f3e1ff */
[----:B------:R-:W-:-:S02]  /*0c40*/  ISETP.GE.U32.AND.EX P0, PT, R19, RZ, PT, P0 ;  /* 0x000000ff1300720c */ /* 0x000fc40003f06100 */
[----:B------:R-:W-:Y:S02]  /*0c50*/  IADD3.X R6, PT, PT, R19, -0x1, RZ, P1, !PT ;  /* 0xffffffff13067810 */ /* 0x000fe40000ffe4ff */
[----:B------:R-:W-:Y:S02]  /*0c60*/  SEL R15, R15, R17, P0 ;  /* 0x000000110f0f7207 */ /* 0x000fe40000000000 */
[----:B------:R-:W-:Y:S02]  /*0c70*/  SEL R3, R2, R5, P0 ;  /* 0x0000000502037207 */ /* 0x000fe40000000000 */
[----:B------:R-:W-:Y:S02]  /*0c80*/  SEL R5, R6, R19, P0 ;  /* 0x0000001306057207 */ /* 0x000fe40000000000 */
[----:B------:R-:W-:Y:S02]  /*0c90*/  SEL R2, R4, R7, P0 ;  /* 0x0000000704027207 */ /* 0x000fe40000000000 */
[----:B------:R-:W-:-:S02]  /*0ca0*/  ISETP.GE.U32.AND P0, PT, R15, R14, PT ;  /* 0x0000000e0f00720c */ /* 0x000fc40003f06070 */
[----:B------:R-:W-:Y:S02]  /*0cb0*/  IADD3 R4, P2, PT, R3, 0x1, RZ ;  /* 0x0000000103047810 */ /* 0x000fe40007f5e0ff */
[----:B------:R-:W-:Y:S02]  /*0cc0*/  ISETP.GE.U32.AND.EX P0, PT, R5, RZ, PT, P0 ;  /* 0x000000ff0500720c */ /* 0x000fe40003f06100 */
[----:B------:R-:W-:Y:S01]  /*0cd0*/  ISETP.NE.U32.AND P1, PT, R14, RZ, PT ;  /* 0x000000ff0e00720c */ /* 0x000fe20003f25070 */
[----:B------:R-:W-:Y:S01]  /*0ce0*/  IMAD.X R5, RZ, RZ, R2, P2 ;  /* 0x000000ffff057224 */ /* 0x000fe200010e0602 */
[----:B------:R-:W-:Y:S01]  /*0cf0*/  SEL R4, R4, R3, P0 ;  /* 0x0000000304047207 */ /* 0x000fe20000000000 */
[----:B------:R-:W-:Y:S01]  /*0d00*/  IMAD.MOV.U32 R3, RZ, RZ, 0x0 ;  /* 0x00000000ff037424 */ /* 0x000fe200078e00ff */
[----:B------:R-:W-:Y:S02]  /*0d10*/  ISETP.NE.AND.EX P1, PT, RZ, RZ, PT, P1 ;  /* 0x000000ffff00720c */ /* 0x000fe40003f25310 */
[----:B------:R-:W-:-:S02]  /*0d20*/  SEL R5, R5, R2, P0 ;  /* 0x0000000205057207 */ /* 0x000fc40000000000 */
[----:B------:R-:W-:Y:S02]  /*0d30*/  MOV R2, R0 ;  /* 0x0000000000027202 */ /* 0x000fe40000000f00 */
[----:B------:R-:W-:Y:S02]  /*0d40*/  SEL R4, R4, 0xffffffff, P1 ;  /* 0xffffffff04047807 */ /* 0x000fe40000800000 */
[----:B------:R-:W-:Y:S01]  /*0d50*/  SEL R5, R5, 0xffffffff, P1 ;  /* 0xffffffff05057807 */ /* 0x000fe20000800000 */
[----:B------:R-:W-:Y:S06]  /*0d60*/  RET.REL.NODEC R2 `(GpuConv1DOnDevice) ;  /* 0xfffffff002a47950 */ /* 0x000fec0003c3ffff */
.L_x_10:
[----:B------:R-:W-:-:S00]  /*0d70*/  BRA `(.L_x_10) ;  /* 0xfffffffc00fc7947 */ /* 0x000fc0000383ffff */
[----:B------:R-:W-:-:S00]  /*0d80*/  NOP ;  /* 0x0000000000007918 */ /* 0x000fc00000000000 */
[----:B------:R-:W-:-:S00]  /*0d90*/  NOP ;  /* 0x0000000000007918 */ /* 0x000fc00000000000 */
[----:B------:R-:W-:-:S00]  /*0da0*/  NOP ;  /* 0x0000000000007918 */ /* 0x000fc00000000000 */
[----:B------:R-:W-:-:S00]  /*0db0*/  NOP ;  /* 0x0000000000007918 */ /* 0x000fc00000000000 */
[----:B------:R-:W-:-:S00]  /*0dc0*/  NOP ;  /* 0x0000000000007918 */ /* 0x000fc00000000000 */
[----:B------:R-:W-:-:S00]  /*0dd0*/  NOP ;  /* 0x0000000000007918 */ /* 0x000fc00000000000 */
[----:B------:R-:W-:-:S00]  /*0de0*/  NOP ;  /* 0x0000000000007918 */ /* 0x000fc00000000000 */
[----:B------:R-:W-:-:S00]  /*0df0*/  NOP ;  /* 0x0000000000007918 */ /* 0x000fc00000000000 */
.L_x_11:


//--------------------- .nv.shared.GpuConv1DOnDevice --------------------------
	.section	.nv.shared.GpuConv1DOnDevice,"aw",@nobits
	.sectionflags	@""
	.align	16
	.zero		1024


//--------------------- .nv.shared.reserved.0     --------------------------
	.section	.nv.shared.reserved.0,"aw",@nobits
	.weak		__nv_reservedSMEM_offset_0_alias
	.size		__nv_reservedSMEM_offset_0_alias, 0, 64
	.other		__nv_reservedSMEM_offset_0_alias,@"STO_CUDA_RESERVED_SHARED STV_DEFAULT"
__nv_reservedSMEM_offset_0_alias:
	.zero		0
	.zero		64


//--------------------- .nv.constant0.GpuConv1DOnDevice --------------------------
	.section	.nv.constant0.GpuConv1DOnDevice,"a",@progbits
	.sectionflags	@""
	.align	4
.nv.constant0.GpuConv1DOnDevice:
	.zero		928


//--------------------- SYMBOLS --------------------------

	.type		.nv.reservedSmem.offset0,@object
	.size		.nv.reservedSmem.offset0,0x4
	.type		.nv.reservedSmem.cap,@object
	.size		.nv.reservedSmem.cap,0x4
